//
// Generated by NVIDIA NVVM Compiler
//
// Compiler Build ID: CL-36424714
// Cuda compilation tools, release 13.0, V13.0.88
// Based on NVVM 20.0.0
//

.version 9.0
.target sm_100
.address_size 64

	// .globl	_Z16cuda_simd_matmulPfS_S_iii

.visible .entry _Z16cuda_simd_matmulPfS_S_iii(
	.param .u64 .ptr .align 1 _Z16cuda_simd_matmulPfS_S_iii_param_0,
	.param .u64 .ptr .align 1 _Z16cuda_simd_matmulPfS_S_iii_param_1,
	.param .u64 .ptr .align 1 _Z16cuda_simd_matmulPfS_S_iii_param_2,
	.param .u32 _Z16cuda_simd_matmulPfS_S_iii_param_3,
	.param .u32 _Z16cuda_simd_matmulPfS_S_iii_param_4,
	.param .u32 _Z16cuda_simd_matmulPfS_S_iii_param_5
)
{


	ret;

}


// ===== COMPILED SASS (sm_100) =====

	.target	sm_100

	.elftype	@"ET_EXEC"


//--------------------- .note.nv.tkinfo           --------------------------
	.section	.note.nv.tkinfo,"",@"SHT_NOTE"
	.sectionflags	@"SHF_NOTE_NV_TKINFO"
	.tkinfo
        /*0018*/ 	.word	0x00000002
        /*0030*/ 	.string	""
        /*0030*/ 	.string	"ptxas"
        /*0030*/ 	.string	"Cuda compilation tools, release 13.0, V13.0.88"
        /*0030*/ 	.string	"Build cuda_13.0.r13.0/compiler.36424714_0"
        /*0030*/ 	.string	"-arch sm_100 -m 64 "



//--------------------- .note.nv.cuinfo           --------------------------
	.section	.note.nv.cuinfo,"",@"SHT_NOTE"
	.sectionflags	@"SHF_NOTE_NV_CUINFO"
        /*0018*/ 	.short	0x0002
        /*001a*/ 	.short	0x0064
        /*001c*/ 	.short	0x0082
	.zero		2


//--------------------- .nv.info                  --------------------------
	.section	.nv.info,"",@"SHT_CUDA_INFO"
	.align	4


	//----- nvinfo : EIATTR_REGCOUNT
	.align		4
        /*0000*/ 	.byte	0x04, 0x2f
        /*0002*/ 	.short	(.L_1 - .L_0)
	.align		4
.L_0:
        /*0004*/ 	.word	index@(_Z16cuda_simd_matmulPfS_S_iii)
        /*0008*/ 	.word	0x00000004


	//----- nvinfo : EIATTR_FRAME_SIZE
	.align		4
.L_1:
        /*000c*/ 	.byte	0x04, 0x11
        /*000e*/ 	.short	(.L_3 - .L_2)
	.align		4
.L_2:
        /*0010*/ 	.word	index@(_Z16cuda_simd_matmulPfS_S_iii)
        /*0014*/ 	.word	0x00000000


	//----- nvinfo : EIATTR_MIN_STACK_SIZE
	.align		4
.L_3:
        /*0018*/ 	.byte	0x04, 0x12
        /*001a*/ 	.short	(.L_5 - .L_4)
	.align		4
.L_4:
        /*001c*/ 	.word	index@(_Z16cuda_simd_matmulPfS_S_iii)
        /*0020*/ 	.word	0x00000000
.L_5:


//--------------------- .nv.compat                --------------------------
	.section	.nv.compat,"",@"SHT_CUDA_COMPAT_INFO"
	.align	4
        /*0000*/ 	.byte	0x02, 0x09, 0x00, 0x00, 0x02, 0x02, 0x01, 0x00, 0x02, 0x05, 0x05, 0x00, 0x03, 0x07, 0x01, 0x01
        /*0010*/ 	.byte	0x02, 0x03, 0x00, 0x00, 0x02, 0x06, 0x01, 0x00, 0x04, 0x0b, 0x08, 0x00, 0x09, 0x00, 0x00, 0x00
        /*0020*/ 	.byte	0x00, 0x00, 0x00, 0x00


//--------------------- .nv.info._Z16cuda_simd_matmulPfS_S_iii --------------------------
	.section	.nv.info._Z16cuda_simd_matmulPfS_S_iii,"",@"SHT_CUDA_INFO"
	.sectionflags	@""
	.align	4


	//----- nvinfo : EIATTR_CUDA_API_VERSION
	.align		4
        /*0000*/ 	.byte	0x04, 0x37
        /*0002*/ 	.short	(.L_7 - .L_6)
.L_6:
        /*0004*/ 	.word	0x00000082


	//----- nvinfo : EIATTR_KPARAM_INFO
	.align		4
.L_7:
        /*0008*/ 	.byte	0x04, 0x17
        /*000a*/ 	.short	(.L_9 - .L_8)
.L_8:
        /*000c*/ 	.word	0x00000000
        /*0010*/ 	.short	0x0005
        /*0012*/ 	.short	0x0020
        /*0014*/ 	.byte	0x00, 0xf0, 0x11, 0x00


	//----- nvinfo : EIATTR_KPARAM_INFO
	.align		4
.L_9:
        /*0018*/ 	.byte	0x04, 0x17
        /*001a*/ 	.short	(.L_11 - .L_10)
.L_10:
        /*001c*/ 	.word	0x00000000
        /*0020*/ 	.short	0x0004
        /*0022*/ 	.short	0x001c
        /*0024*/ 	.byte	0x00, 0xf0, 0x11, 0x00


	//----- nvinfo : EIATTR_KPARAM_INFO
	.align		4
.L_11:
        /*0028*/ 	.byte	0x04, 0x17
        /*002a*/ 	.short	(.L_13 - .L_12)
.L_12:
        /*002c*/ 	.word	0x00000000
        /*0030*/ 	.short	0x0003
        /*0032*/ 	.short	0x0018
        /*0034*/ 	.byte	0x00, 0xf0, 0x11, 0x00


	//----- nvinfo : EIATTR_KPARAM_INFO
	.align		4
.L_13:
        /*0038*/ 	.byte	0x04, 0x17
        /*003a*/ 	.short	(.L_15 - .L_14)
.L_14:
        /*003c*/ 	.word	0x00000000
        /*0040*/ 	.short	0x0002
        /*0042*/ 	.short	0x0010
        /*0044*/ 	.byte	0x00, 0xf5, 0x21, 0x00


	//----- nvinfo : EIATTR_KPARAM_INFO
	.align		4
.L_15:
        /*0048*/ 	.byte	0x04, 0x17
        /*004a*/ 	.short	(.L_17 - .L_16)
.L_16:
        /*004c*/ 	.word	0x00000000
        /*0050*/ 	.short	0x0001
        /*0052*/ 	.short	0x0008
        /*0054*/ 	.byte	0x00, 0xf5, 0x21, 0x00


	//----- nvinfo : EIATTR_KPARAM_INFO
	.align		4
.L_17:
        /*0058*/ 	.byte	0x04, 0x17
        /*005a*/ 	.short	(.L_19 - .L_18)
.L_18:
        /*005c*/ 	.word	0x00000000
        /*0060*/ 	.short	0x0000
        /*0062*/ 	.short	0x0000
        /*0064*/ 	.byte	0x00, 0xf5, 0x21, 0x00


	//----- nvinfo : EIATTR_SPARSE_MMA_MASK
	.align		4
.L_19:
        /*0068*/ 	.byte	0x03, 0x50
        /*006a*/ 	.short	0x0000


	//----- nvinfo : EIATTR_MAXREG_COUNT
	.align		4
        /*006c*/ 	.byte	0x03, 0x1b
        /*006e*/ 	.short	0x00ff


	//----- nvinfo : EIATTR_MERCURY_ISA_VERSION
	.align		4
        /*0070*/ 	.byte	0x03, 0x5f
        /*0072*/ 	.short	0x0101


	//----- nvinfo : EIATTR_VRC_CTA_INIT_COUNT
	.align		4
        /*0074*/ 	.byte	0x02, 0x4a
	.zero		1
	.zero		1


	//----- nvinfo : EIATTR_EXIT_INSTR_OFFSETS
	.align		4
        /*0078*/ 	.byte	0x04, 0x1c
        /*007a*/ 	.short	(.L_21 - .L_20)


	//   ....[0]....
.L_20:
        /*007c*/ 	.word	0x00000010


	//----- nvinfo : EIATTR_CBANK_PARAM_SIZE
	.align		4
.L_21:
        /*0080*/ 	.byte	0x03, 0x19
        /*0082*/ 	.short	0x0024


	//----- nvinfo : EIATTR_PARAM_CBANK
	.align		4
        /*0084*/ 	.byte	0x04, 0x0a
        /*0086*/ 	.short	(.L_23 - .L_22)
	.align		4
.L_22:
        /*0088*/ 	.word	index@(.nv.constant0._Z16cuda_simd_matmulPfS_S_iii)
        /*008c*/ 	.short	0x0380
        /*008e*/ 	.short	0x0024


	//----- nvinfo : EIATTR_SW_WAR
	.align		4
.L_23:
        /*0090*/ 	.byte	0x04, 0x36
        /*0092*/ 	.short	(.L_25 - .L_24)
.L_24:
        /*0094*/ 	.word	0x00000008
.L_25:


//--------------------- .nv.callgraph             --------------------------
	.section	.nv.callgraph,"",@"SHT_CUDA_CALLGRAPH"
	.align	4
	.sectionentsize	8
	.align		4
        /*0000*/ 	.word	0x00000000
	.align		4
        /*0004*/ 	.word	0xffffffff
	.align		4
        /*0008*/ 	.word	0x00000000
	.align		4
        /*000c*/ 	.word	0xfffffffe
	.align		4
        /*0010*/ 	.word	0x00000000
	.align		4
        /*0014*/ 	.word	0xfffffffd
	.align		4
        /*0018*/ 	.word	0x00000000
	.align		4
        /*001c*/ 	.word	0xfffffffc


//--------------------- .text._Z16cuda_simd_matmulPfS_S_iii --------------------------
	.section	.text._Z16cuda_simd_matmulPfS_S_iii,"ax",@progbits
	.align	128
        .global         _Z16cuda_simd_matmulPfS_S_iii
        .type           _Z16cuda_simd_matmulPfS_S_iii,@function
        .size           _Z16cuda_simd_matmulPfS_S_iii,(.L_x_1 - _Z16cuda_simd_matmulPfS_S_iii)
        .other          _Z16cuda_simd_matmulPfS_S_iii,@"STO_CUDA_ENTRY STV_DEFAULT"
_Z16cuda_simd_matmulPfS_S_iii:
.text._Z16cuda_simd_matmulPfS_S_iii:
[----:B------:R-:W-:Y:S01]  /*0000*/  LDC R1, c[0x0][0x37c] ;  /* 0x0000df00ff017b82 */ /* 0x000fe20000000800 */
[----:B------:R-:W-:Y:S05]  /*0010*/  EXIT ;  /* 0x000000000000794d */ /* 0x000fea0003800000 */
.L_x_0:
[----:B------:R-:W-:-:S00]  /*0020*/  BRA `(.L_x_0) ;  /* 0xfffffffc00fc7947 */ /* 0x000fc0000383ffff */
[----:B------:R-:W-:-:S00]  /*0030*/  NOP ;  /* 0x0000000000007918 */ /* 0x000fc00000000000 */
        /* <DEDUP_REMOVED lines=12> */
.L_x_1:


//--------------------- .nv.shared.reserved.0     --------------------------
	.section	.nv.shared.reserved.0,"aw",@nobits
	.weak		__nv_reservedSMEM_offset_0_alias
	.size		__nv_reservedSMEM_offset_0_alias, 0, 64
	.other		__nv_reservedSMEM_offset_0_alias,@"STO_CUDA_RESERVED_SHARED STV_DEFAULT"
__nv_reservedSMEM_offset_0_alias:
	.zero		0
	.zero		64


//--------------------- .nv.constant0._Z16cuda_simd_matmulPfS_S_iii --------------------------
	.section	.nv.constant0._Z16cuda_simd_matmulPfS_S_iii,"a",@progbits
	.sectionflags	@""
	.align	4
.nv.constant0._Z16cuda_simd_matmulPfS_S_iii:
	.zero		932


//--------------------- SYMBOLS --------------------------

	.type		.nv.reservedSmem.offset0,@object
	.size		.nv.reservedSmem.offset0,0x4
